//
// Generated by NVIDIA NVVM Compiler
//
// Compiler Build ID: CL-36424714
// Cuda compilation tools, release 13.0, V13.0.88
// Based on NVVM 20.0.0
//

.version 9.0
.target sm_100
.address_size 64

	// .globl	_Z26gelu_fp32_optimized_kernelPKfPfi

.visible .entry _Z26gelu_fp32_optimized_kernelPKfPfi(
	.param .u64 .ptr .align 1 _Z26gelu_fp32_optimized_kernelPKfPfi_param_0,
	.param .u64 .ptr .align 1 _Z26gelu_fp32_optimized_kernelPKfPfi_param_1,
	.param .u32 _Z26gelu_fp32_optimized_kernelPKfPfi_param_2
)
{
	.reg .pred 	%p<2>;
	.reg .b16 	%rs<5>;
	.reg .b32 	%r<6>;
	.reg .b32 	%f<15>;
	.reg .b64 	%rd<8>;

	ld.param.u64 	%rd1, [_Z26gelu_fp32_optimized_kernelPKfPfi_param_0];
	ld.param.u64 	%rd2, [_Z26gelu_fp32_optimized_kernelPKfPfi_param_1];
	ld.param.u32 	%r2, [_Z26gelu_fp32_optimized_kernelPKfPfi_param_2];
	mov.u32 	%r3, %ctaid.x;
	mov.u32 	%r4, %ntid.x;
	mov.u32 	%r5, %tid.x;
	mad.lo.s32 	%r1, %r3, %r4, %r5;
	setp.ge.s32 	%p1, %r1, %r2;
	@%p1 bra 	$L__BB0_2;
	cvta.to.global.u64 	%rd3, %rd1;
	cvta.to.global.u64 	%rd4, %rd2;
	mul.wide.s32 	%rd5, %r1, 4;
	add.s64 	%rd6, %rd3, %rd5;
	ld.global.nc.f32 	%f3, [%rd6];
	mul.rn.f32 	%f4, %f3, %f3;
	mul.rn.f32 	%f5, %f4, %f3;
	mov.f32 	%f6, 0f3D372713;
	mul.rn.f32 	%f7, %f6, %f5;
	add.rn.f32 	%f8, %f3, %f7;
	mov.f32 	%f9, 0fBFCC422A;
	mul.rn.f32 	%f10, %f9, %f8;
	mul.f32 	%f11, %f10, 0f3FB8AA3B;
	ex2.approx.f32 	%f12, %f11;
	mov.f32 	%f13, 0f3F800000;
	add.rn.f32 	%f1, %f13, %f12;
	// begin inline asm
	{  cvt.rn.f16.f32 %rs1, %f1;}

	// end inline asm
	// begin inline asm
	{.reg.b32         f;        
 .reg.b16         r;        
  mov.b16         r,%rs1;     
  cvt.f32.f16     f,r;      
  rcp.approx.ftz.f32   f,f;  
  cvt.rn.f16.f32      r,f;  
  mov.b16         %rs2,r;     
}
	// end inline asm
	// begin inline asm
	{  cvt.f32.f16 %f2, %rs2;}

	// end inline asm
	mul.rn.f32 	%f14, %f3, %f2;
	add.s64 	%rd7, %rd4, %rd5;
	st.global.f32 	[%rd7], %f14;
$L__BB0_2:
	ret;

}


// ===== COMPILED SASS (sm_100) =====

	.target	sm_100

	.elftype	@"ET_EXEC"


//--------------------- .note.nv.tkinfo           --------------------------
	.section	.note.nv.tkinfo,"",@"SHT_NOTE"
	.sectionflags	@"SHF_NOTE_NV_TKINFO"
	.tkinfo
        /*0018*/ 	.word	0x00000002
        /*0030*/ 	.string	""
        /*0030*/ 	.string	"ptxas"
        /*0030*/ 	.string	"Cuda compilation tools, release 13.0, V13.0.88"
        /*0030*/ 	.string	"Build cuda_13.0.r13.0/compiler.36424714_0"
        /*0030*/ 	.string	"-arch sm_100 -m 64 "



//--------------------- .note.nv.cuinfo           --------------------------
	.section	.note.nv.cuinfo,"",@"SHT_NOTE"
	.sectionflags	@"SHF_NOTE_NV_CUINFO"
        /*0018*/ 	.short	0x0002
        /*001a*/ 	.short	0x0064
        /*001c*/ 	.short	0x0082
	.zero		2


//--------------------- .nv.info                  --------------------------
	.section	.nv.info,"",@"SHT_CUDA_INFO"
	.align	4


	//----- nvinfo : EIATTR_REGCOUNT
	.align		4
        /*0000*/ 	.byte	0x04, 0x2f
        /*0002*/ 	.short	(.L_1 - .L_0)
	.align		4
.L_0:
        /*0004*/ 	.word	index@(_Z26gelu_fp32_optimized_kernelPKfPfi)
        /*0008*/ 	.word	0x0000000c


	//----- nvinfo : EIATTR_FRAME_SIZE
	.align		4
.L_1:
        /*000c*/ 	.byte	0x04, 0x11
        /*000e*/ 	.short	(.L_3 - .L_2)
	.align		4
.L_2:
        /*0010*/ 	.word	index@(_Z26gelu_fp32_optimized_kernelPKfPfi)
        /*0014*/ 	.word	0x00000000


	//----- nvinfo : EIATTR_MIN_STACK_SIZE
	.align		4
.L_3:
        /*0018*/ 	.byte	0x04, 0x12
        /*001a*/ 	.short	(.L_5 - .L_4)
	.align		4
.L_4:
        /*001c*/ 	.word	index@(_Z26gelu_fp32_optimized_kernelPKfPfi)
        /*0020*/ 	.word	0x00000000
.L_5:


//--------------------- .nv.compat                --------------------------
	.section	.nv.compat,"",@"SHT_CUDA_COMPAT_INFO"
	.align	4
        /*0000*/ 	.byte	0x02, 0x09, 0x00, 0x00, 0x02, 0x02, 0x01, 0x00, 0x02, 0x05, 0x05, 0x00, 0x03, 0x07, 0x01, 0x01
        /*0010*/ 	.byte	0x02, 0x03, 0x00, 0x00, 0x02, 0x06, 0x01, 0x00, 0x04, 0x0b, 0x08, 0x00, 0x01, 0x00, 0x00, 0x00
        /*0020*/ 	.byte	0x00, 0x00, 0x00, 0x00


//--------------------- .nv.info._Z26gelu_fp32_optimized_kernelPKfPfi --------------------------
	.section	.nv.info._Z26gelu_fp32_optimized_kernelPKfPfi,"",@"SHT_CUDA_INFO"
	.sectionflags	@""
	.align	4


	//----- nvinfo : EIATTR_CUDA_API_VERSION
	.align		4
        /*0000*/ 	.byte	0x04, 0x37
        /*0002*/ 	.short	(.L_7 - .L_6)
.L_6:
        /*0004*/ 	.word	0x00000082


	//----- nvinfo : EIATTR_KPARAM_INFO
	.align		4
.L_7:
        /*0008*/ 	.byte	0x04, 0x17
        /*000a*/ 	.short	(.L_9 - .L_8)
.L_8:
        /*000c*/ 	.word	0x00000000
        /*0010*/ 	.short	0x0002
        /*0012*/ 	.short	0x0010
        /*0014*/ 	.byte	0x00, 0xf0, 0x11, 0x00


	//----- nvinfo : EIATTR_KPARAM_INFO
	.align		4
.L_9:
        /*0018*/ 	.byte	0x04, 0x17
        /*001a*/ 	.short	(.L_11 - .L_10)
.L_10:
        /*001c*/ 	.word	0x00000000
        /*0020*/ 	.short	0x0001
        /*0022*/ 	.short	0x0008
        /*0024*/ 	.byte	0x00, 0xf5, 0x21, 0x00


	//----- nvinfo : EIATTR_KPARAM_INFO
	.align		4
.L_11:
        /*0028*/ 	.byte	0x04, 0x17
        /*002a*/ 	.short	(.L_13 - .L_12)
.L_12:
        /*002c*/ 	.word	0x00000000
        /*0030*/ 	.short	0x0000
        /*0032*/ 	.short	0x0000
        /*0034*/ 	.byte	0x00, 0xf5, 0x21, 0x00


	//----- nvinfo : EIATTR_SPARSE_MMA_MASK
	.align		4
.L_13:
        /*0038*/ 	.byte	0x03, 0x50
        /*003a*/ 	.short	0x0000


	//----- nvinfo : EIATTR_MAXREG_COUNT
	.align		4
        /*003c*/ 	.byte	0x03, 0x1b
        /*003e*/ 	.short	0x00ff


	//----- nvinfo : EIATTR_MERCURY_ISA_VERSION
	.align		4
        /*0040*/ 	.byte	0x03, 0x5f
        /*0042*/ 	.short	0x0101


	//----- nvinfo : EIATTR_VRC_CTA_INIT_COUNT
	.align		4
        /*0044*/ 	.byte	0x02, 0x4a
	.zero		1
	.zero		1


	//----- nvinfo : EIATTR_EXIT_INSTR_OFFSETS
	.align		4
        /*0048*/ 	.byte	0x04, 0x1c
        /*004a*/ 	.short	(.L_15 - .L_14)


	//   ....[0]....
.L_14:
        /*004c*/ 	.word	0x00000070


	//   ....[1]....
        /*0050*/ 	.word	0x00000200


	//----- nvinfo : EIATTR_CBANK_PARAM_SIZE
	.align		4
.L_15:
        /*0054*/ 	.byte	0x03, 0x19
        /*0056*/ 	.short	0x0014


	//----- nvinfo : EIATTR_PARAM_CBANK
	.align		4
        /*0058*/ 	.byte	0x04, 0x0a
        /*005a*/ 	.short	(.L_17 - .L_16)
	.align		4
.L_16:
        /*005c*/ 	.word	index@(.nv.constant0._Z26gelu_fp32_optimized_kernelPKfPfi)
        /*0060*/ 	.short	0x0380
        /*0062*/ 	.short	0x0014


	//----- nvinfo : EIATTR_SW_WAR
	.align		4
.L_17:
        /*0064*/ 	.byte	0x04, 0x36
        /*0066*/ 	.short	(.L_19 - .L_18)
.L_18:
        /*0068*/ 	.word	0x00000008
.L_19:


//--------------------- .nv.callgraph             --------------------------
	.section	.nv.callgraph,"",@"SHT_CUDA_CALLGRAPH"
	.align	4
	.sectionentsize	8
	.align		4
        /*0000*/ 	.word	0x00000000
	.align		4
        /*0004*/ 	.word	0xffffffff
	.align		4
        /*0008*/ 	.word	0x00000000
	.align		4
        /*000c*/ 	.word	0xfffffffe
	.align		4
        /*0010*/ 	.word	0x00000000
	.align		4
        /*0014*/ 	.word	0xfffffffd
	.align		4
        /*0018*/ 	.word	0x00000000
	.align		4
        /*001c*/ 	.word	0xfffffffc


//--------------------- .text._Z26gelu_fp32_optimized_kernelPKfPfi --------------------------
	.section	.text._Z26gelu_fp32_optimized_kernelPKfPfi,"ax",@progbits
	.align	128
        .global         _Z26gelu_fp32_optimized_kernelPKfPfi
        .type           _Z26gelu_fp32_optimized_kernelPKfPfi,@function
        .size           _Z26gelu_fp32_optimized_kernelPKfPfi,(.L_x_1 - _Z26gelu_fp32_optimized_kernelPKfPfi)
        .other          _Z26gelu_fp32_optimized_kernelPKfPfi,@"STO_CUDA_ENTRY STV_DEFAULT"
_Z26gelu_fp32_optimized_kernelPKfPfi:
.text._Z26gelu_fp32_optimized_kernelPKfPfi:
[----:B------:R-:W-:Y:S01]  /*0000*/  LDC R1, c[0x0][0x37c] ;  /* 0x0000df00ff017b82 */ /* 0x000fe20000000800 */
[----:B------:R-:W0:Y:S07]  /*0010*/  S2R R0, SR_TID.X ;  /* 0x0000000000007919 */ /* 0x000e2e0000002100 */
[----:B------:R-:W0:Y:S01]  /*0020*/  S2UR UR4, SR_CTAID.X ;  /* 0x00000000000479c3 */ /* 0x000e220000002500 */
[----:B------:R-:W1:Y:S07]  /*0030*/  LDCU UR5, c[0x0][0x390] ;  /* 0x00007200ff0577ac */ /* 0x000e6e0008000800 */
[----:B------:R-:W0:Y:S02]  /*0040*/  LDC R5, c[0x0][0x360] ;  /* 0x0000d800ff057b82 */ /* 0x000e240000000800 */
[----:B0-----:R-:W-:-:S05]  /*0050*/  IMAD R5, R5, UR4, R0 ;  /* 0x0000000405057c24 */ /* 0x001fca000f8e0200 */
[----:B-1----:R-:W-:-:S13]  /*0060*/  ISETP.GE.AND P0, PT, R5, UR5, PT ;  /* 0x0000000505007c0c */ /* 0x002fda000bf06270 */
[----:B------:R-:W-:Y:S05]  /*0070*/  @P0 EXIT ;  /* 0x000000000000094d */ /* 0x000fea0003800000 */
[----:B------:R-:W0:Y:S01]  /*0080*/  LDC.64 R2, c[0x0][0x380] ;  /* 0x0000e000ff027b82 */ /* 0x000e220000000a00 */
[----:B------:R-:W1:Y:S01]  /*0090*/  LDCU.64 UR4, c[0x0][0x358] ;  /* 0x00006b00ff0477ac */ /* 0x000e620008000a00 */
[----:B0-----:R-:W-:-:S05]  /*00a0*/  IMAD.WIDE R2, R5, 0x4, R2 ;  /* 0x0000000405027825 */ /* 0x001fca00078e0202 */
[----:B-1----:R0:W2:Y:S02]  /*00b0*/  LDG.E.CONSTANT R0, desc[UR4][R2.64] ;  /* 0x0000000402007981 */ /* 0x0020a4000c1e9900 */
[----:B0-----:R-:W0:Y:S02]  /*00c0*/  LDC.64 R2, c[0x0][0x388] ;  /* 0x0000e200ff027b82 */ /* 0x001e240000000a00 */
[----:B0-----:R-:W-:-:S04]  /*00d0*/  IMAD.WIDE R2, R5, 0x4, R2 ;  /* 0x0000000405027825 */ /* 0x001fc800078e0202 */
[----:B--2---:R-:W-:-:S04]  /*00e0*/  FMUL R7, R0, R0 ;  /* 0x0000000000077220 */ /* 0x004fc80000400000 */
[----:B------:R-:W-:-:S04]  /*00f0*/  FMUL R7, R0, R7 ;  /* 0x0000000700077220 */ /* 0x000fc80000400000 */
[----:B------:R-:W-:-:S04]  /*0100*/  FMUL R7, R7, 0.044714998453855514526 ;  /* 0x3d37271307077820 */ /* 0x000fc80000400000 */
[----:B------:R-:W-:-:S04]  /*0110*/  FADD R7, R0, R7 ;  /* 0x0000000700077221 */ /* 0x000fc80000000000 */
[----:B------:R-:W-:-:S04]  /*0120*/  FMUL R7, R7, -1.5957691669464111328 ;  /* 0xbfcc422a07077820 */ /* 0x000fc80000400000 */
[----:B------:R-:W-:-:S05]  /*0130*/  FMUL R7, R7, 1.4426950216293334961 ;  /* 0x3fb8aa3b07077820 */ /* 0x000fca0000400000 */
[----:B------:R-:W-:-:S13]  /*0140*/  FSETP.GEU.AND P0, PT, R7, -126, PT ;  /* 0xc2fc00000700780b */ /* 0x000fda0003f0e000 */
[----:B------:R-:W-:-:S04]  /*0150*/  @!P0 FMUL R7, R7, 0.5 ;  /* 0x3f00000007078820 */ /* 0x000fc80000400000 */
[----:B------:R-:W0:Y:S02]  /*0160*/  MUFU.EX2 R4, R7 ;  /* 0x0000000700047308 */ /* 0x000e240000000800 */
[----:B0-----:R-:W-:-:S04]  /*0170*/  @!P0 FMUL R4, R4, R4 ;  /* 0x0000000404048220 */ /* 0x001fc80000400000 */
[----:B------:R-:W-:-:S05]  /*0180*/  FADD R4, R4, 1 ;  /* 0x3f80000004047421 */ /* 0x000fca0000000000 */
[----:B------:R-:W-:-:S05]  /*0190*/  F2FP.F16.F32.PACK_AB R4, RZ, R4 ;  /* 0x00000004ff04723e */ /* 0x000fca00000000ff */
[----:B------:R-:W-:-:S06]  /*01a0*/  HADD2.F32 R4, -RZ, R4.H0_H0 ;  /* 0x20000004ff047230 */ /* 0x000fcc0000004100 */
[----:B------:R-:W0:Y:S02]  /*01b0*/  MUFU.RCP R4, R4 ;  /* 0x0000000400047308 */ /* 0x000e240000001000 */
[----:B0-----:R-:W-:-:S05]  /*01c0*/  F2FP.F16.F32.PACK_AB R6, RZ, R4 ;  /* 0x00000004ff06723e */ /* 0x001fca00000000ff */
[----:B------:R-:W-:-:S05]  /*01d0*/  HADD2.F32 R9, -RZ, R6.H0_H0 ;  /* 0x20000006ff097230 */ /* 0x000fca0000004100 */
[----:B------:R-:W-:-:S05]  /*01e0*/  FMUL R9, R0, R9 ;  /* 0x0000000900097220 */ /* 0x000fca0000400000 */
[----:B------:R-:W-:Y:S01]  /*01f0*/  STG.E desc[UR4][R2.64], R9 ;  /* 0x0000000902007986 */ /* 0x000fe2000c101904 */
[----:B------:R-:W-:Y:S05]  /*0200*/  EXIT ;  /* 0x000000000000794d */ /* 0x000fea0003800000 */
.L_x_0:
[----:B------:R-:W-:-:S00]  /*0210*/  BRA `(.L_x_0) ;  /* 0xfffffffc00fc7947 */ /* 0x000fc0000383ffff */
[----:B------:R-:W-:-:S00]  /*0220*/  NOP ;  /* 0x0000000000007918 */ /* 0x000fc00000000000 */
        /* <DEDUP_REMOVED lines=13> */
.L_x_1:


//--------------------- .nv.shared.reserved.0     --------------------------
	.section	.nv.shared.reserved.0,"aw",@nobits
	.weak		__nv_reservedSMEM_offset_0_alias
	.size		__nv_reservedSMEM_offset_0_alias, 0, 64
	.other		__nv_reservedSMEM_offset_0_alias,@"STO_CUDA_RESERVED_SHARED STV_DEFAULT"
__nv_reservedSMEM_offset_0_alias:
	.zero		0
	.zero		64


//--------------------- .nv.constant0._Z26gelu_fp32_optimized_kernelPKfPfi --------------------------
	.section	.nv.constant0._Z26gelu_fp32_optimized_kernelPKfPfi,"a",@progbits
	.sectionflags	@""
	.align	4
.nv.constant0._Z26gelu_fp32_optimized_kernelPKfPfi:
	.zero		916


//--------------------- SYMBOLS --------------------------

	.type		.nv.reservedSmem.offset0,@object
	.size		.nv.reservedSmem.offset0,0x4
